//
// Generated by NVIDIA NVVM Compiler
//
// Compiler Build ID: CL-36424714
// Cuda compilation tools, release 13.0, V13.0.88
// Based on NVVM 20.0.0
//

.version 9.0
.target sm_100
.address_size 64

	// .globl	_Z16mandelbrotKernelPiiiffffi

.visible .entry _Z16mandelbrotKernelPiiiffffi(
	.param .u64 .ptr .align 1 _Z16mandelbrotKernelPiiiffffi_param_0,
	.param .u32 _Z16mandelbrotKernelPiiiffffi_param_1,
	.param .u32 _Z16mandelbrotKernelPiiiffffi_param_2,
	.param .f32 _Z16mandelbrotKernelPiiiffffi_param_3,
	.param .f32 _Z16mandelbrotKernelPiiiffffi_param_4,
	.param .f32 _Z16mandelbrotKernelPiiiffffi_param_5,
	.param .f32 _Z16mandelbrotKernelPiiiffffi_param_6,
	.param .u32 _Z16mandelbrotKernelPiiiffffi_param_7
)
{
	.reg .pred 	%p<8>;
	.reg .b32 	%r<22>;
	.reg .b32 	%f<33>;
	.reg .b64 	%rd<5>;

	ld.param.u64 	%rd1, [_Z16mandelbrotKernelPiiiffffi_param_0];
	ld.param.u32 	%r6, [_Z16mandelbrotKernelPiiiffffi_param_1];
	ld.param.u32 	%r9, [_Z16mandelbrotKernelPiiiffffi_param_2];
	ld.param.f32 	%f11, [_Z16mandelbrotKernelPiiiffffi_param_3];
	ld.param.f32 	%f12, [_Z16mandelbrotKernelPiiiffffi_param_4];
	ld.param.f32 	%f13, [_Z16mandelbrotKernelPiiiffffi_param_5];
	ld.param.f32 	%f14, [_Z16mandelbrotKernelPiiiffffi_param_6];
	ld.param.u32 	%r8, [_Z16mandelbrotKernelPiiiffffi_param_7];
	mov.u32 	%r10, %ctaid.x;
	mov.u32 	%r11, %ntid.x;
	mov.u32 	%r12, %tid.x;
	mad.lo.s32 	%r1, %r10, %r11, %r12;
	mov.u32 	%r13, %ctaid.y;
	mov.u32 	%r14, %ntid.y;
	mov.u32 	%r15, %tid.y;
	mad.lo.s32 	%r16, %r13, %r14, %r15;
	setp.ge.s32 	%p1, %r1, %r6;
	setp.ge.s32 	%p2, %r16, %r9;
	or.pred  	%p3, %p1, %p2;
	@%p3 bra 	$L__BB0_5;
	cvt.rn.f32.s32 	%f15, %r1;
	sub.f32 	%f16, %f12, %f11;
	mul.f32 	%f17, %f16, %f15;
	cvt.rn.f32.s32 	%f18, %r6;
	div.rn.f32 	%f19, %f17, %f18;
	add.f32 	%f1, %f11, %f19;
	cvt.rn.f32.u32 	%f20, %r16;
	sub.f32 	%f21, %f14, %f13;
	mul.f32 	%f22, %f21, %f20;
	cvt.rn.f32.u32 	%f23, %r9;
	div.rn.f32 	%f24, %f22, %f23;
	add.f32 	%f2, %f13, %f24;
	setp.lt.s32 	%p4, %r8, 1;
	mov.b32 	%r21, 0;
	@%p4 bra 	$L__BB0_4;
	mov.b32 	%r21, 0;
	mov.f32 	%f29, 0f00000000;
	mov.f32 	%f30, %f29;
	mov.f32 	%f31, %f29;
	mov.f32 	%f32, %f29;
$L__BB0_3:
	sub.f32 	%f26, %f30, %f29;
	add.f32 	%f7, %f1, %f26;
	add.f32 	%f27, %f32, %f32;
	fma.rn.f32 	%f31, %f27, %f31, %f2;
	add.s32 	%r21, %r21, 1;
	mul.f32 	%f30, %f7, %f7;
	mul.f32 	%f29, %f31, %f31;
	add.f32 	%f28, %f30, %f29;
	setp.le.f32 	%p5, %f28, 0f40800000;
	setp.lt.s32 	%p6, %r21, %r8;
	and.pred  	%p7, %p5, %p6;
	mov.f32 	%f32, %f7;
	@%p7 bra 	$L__BB0_3;
$L__BB0_4:
	mad.lo.s32 	%r19, %r6, %r16, %r1;
	cvta.to.global.u64 	%rd2, %rd1;
	mul.wide.s32 	%rd3, %r19, 4;
	add.s64 	%rd4, %rd2, %rd3;
	st.global.u32 	[%rd4], %r21;
$L__BB0_5:
	ret;

}


// ===== COMPILED SASS (sm_100) =====

	.target	sm_100

	.elftype	@"ET_EXEC"


//--------------------- .note.nv.tkinfo           --------------------------
	.section	.note.nv.tkinfo,"",@"SHT_NOTE"
	.sectionflags	@"SHF_NOTE_NV_TKINFO"
	.tkinfo
        /*0018*/ 	.word	0x00000002
        /*0030*/ 	.string	""
        /*0030*/ 	.string	"ptxas"
        /*0030*/ 	.string	"Cuda compilation tools, release 13.0, V13.0.88"
        /*0030*/ 	.string	"Build cuda_13.0.r13.0/compiler.36424714_0"
        /*0030*/ 	.string	"-arch sm_100 -m 64 "



//--------------------- .note.nv.cuinfo           --------------------------
	.section	.note.nv.cuinfo,"",@"SHT_NOTE"
	.sectionflags	@"SHF_NOTE_NV_CUINFO"
        /*0018*/ 	.short	0x0002
        /*001a*/ 	.short	0x0064
        /*001c*/ 	.short	0x0082
	.zero		2


//--------------------- .nv.info                  --------------------------
	.section	.nv.info,"",@"SHT_CUDA_INFO"
	.align	4


	//----- nvinfo : EIATTR_REGCOUNT
	.align		4
        /*0000*/ 	.byte	0x04, 0x2f
        /*0002*/ 	.short	(.L_1 - .L_0)
	.align		4
.L_0:
        /*0004*/ 	.word	index@(_Z16mandelbrotKernelPiiiffffi)
        /*0008*/ 	.word	0x00000011


	//----- nvinfo : EIATTR_FRAME_SIZE
	.align		4
.L_1:
        /*000c*/ 	.byte	0x04, 0x11
        /*000e*/ 	.short	(.L_3 - .L_2)
	.align		4
.L_2:
        /*0010*/ 	.word	index@($__internal_0_$__cuda_sm3x_div_rn_noftz_f32_slowpath)
        /*0014*/ 	.word	0x00000000


	//----- nvinfo : EIATTR_FRAME_SIZE
	.align		4
.L_3:
        /*0018*/ 	.byte	0x04, 0x11
        /*001a*/ 	.short	(.L_5 - .L_4)
	.align		4
.L_4:
        /*001c*/ 	.word	index@(_Z16mandelbrotKernelPiiiffffi)
        /*0020*/ 	.word	0x00000000


	//----- nvinfo : EIATTR_MIN_STACK_SIZE
	.align		4
.L_5:
        /*0024*/ 	.byte	0x04, 0x12
        /*0026*/ 	.short	(.L_7 - .L_6)
	.align		4
.L_6:
        /*0028*/ 	.word	index@(_Z16mandelbrotKernelPiiiffffi)
        /*002c*/ 	.word	0x00000000
.L_7:


//--------------------- .nv.compat                --------------------------
	.section	.nv.compat,"",@"SHT_CUDA_COMPAT_INFO"
	.align	4
        /*0000*/ 	.byte	0x02, 0x09, 0x00, 0x00, 0x02, 0x02, 0x01, 0x00, 0x02, 0x05, 0x05, 0x00, 0x03, 0x07, 0x01, 0x01
        /*0010*/ 	.byte	0x02, 0x03, 0x00, 0x00, 0x02, 0x06, 0x01, 0x00, 0x04, 0x0b, 0x08, 0x00, 0x01, 0x00, 0x00, 0x00
        /*0020*/ 	.byte	0x00, 0x00, 0x00, 0x00


//--------------------- .nv.info._Z16mandelbrotKernelPiiiffffi --------------------------
	.section	.nv.info._Z16mandelbrotKernelPiiiffffi,"",@"SHT_CUDA_INFO"
	.sectionflags	@""
	.align	4


	//----- nvinfo : EIATTR_CUDA_API_VERSION
	.align		4
        /*0000*/ 	.byte	0x04, 0x37
        /*0002*/ 	.short	(.L_9 - .L_8)
.L_8:
        /*0004*/ 	.word	0x00000082


	//----- nvinfo : EIATTR_KPARAM_INFO
	.align		4
.L_9:
        /*0008*/ 	.byte	0x04, 0x17
        /*000a*/ 	.short	(.L_11 - .L_10)
.L_10:
        /*000c*/ 	.word	0x00000000
        /*0010*/ 	.short	0x0007
        /*0012*/ 	.short	0x0020
        /*0014*/ 	.byte	0x00, 0xf0, 0x11, 0x00


	//----- nvinfo : EIATTR_KPARAM_INFO
	.align		4
.L_11:
        /*0018*/ 	.byte	0x04, 0x17
        /*001a*/ 	.short	(.L_13 - .L_12)
.L_12:
        /*001c*/ 	.word	0x00000000
        /*0020*/ 	.short	0x0006
        /*0022*/ 	.short	0x001c
        /*0024*/ 	.byte	0x00, 0xf0, 0x11, 0x00


	//----- nvinfo : EIATTR_KPARAM_INFO
	.align		4
.L_13:
        /*0028*/ 	.byte	0x04, 0x17
        /*002a*/ 	.short	(.L_15 - .L_14)
.L_14:
        /*002c*/ 	.word	0x00000000
        /*0030*/ 	.short	0x0005
        /*0032*/ 	.short	0x0018
        /*0034*/ 	.byte	0x00, 0xf0, 0x11, 0x00


	//----- nvinfo : EIATTR_KPARAM_INFO
	.align		4
.L_15:
        /*0038*/ 	.byte	0x04, 0x17
        /*003a*/ 	.short	(.L_17 - .L_16)
.L_16:
        /*003c*/ 	.word	0x00000000
        /*0040*/ 	.short	0x0004
        /*0042*/ 	.short	0x0014
        /*0044*/ 	.byte	0x00, 0xf0, 0x11, 0x00


	//----- nvinfo : EIATTR_KPARAM_INFO
	.align		4
.L_17:
        /*0048*/ 	.byte	0x04, 0x17
        /*004a*/ 	.short	(.L_19 - .L_18)
.L_18:
        /*004c*/ 	.word	0x00000000
        /*0050*/ 	.short	0x0003
        /*0052*/ 	.short	0x0010
        /*0054*/ 	.byte	0x00, 0xf0, 0x11, 0x00


	//----- nvinfo : EIATTR_KPARAM_INFO
	.align		4
.L_19:
        /*0058*/ 	.byte	0x04, 0x17
        /*005a*/ 	.short	(.L_21 - .L_20)
.L_20:
        /*005c*/ 	.word	0x00000000
        /*0060*/ 	.short	0x0002
        /*0062*/ 	.short	0x000c
        /*0064*/ 	.byte	0x00, 0xf0, 0x11, 0x00


	//----- nvinfo : EIATTR_KPARAM_INFO
	.align		4
.L_21:
        /*0068*/ 	.byte	0x04, 0x17
        /*006a*/ 	.short	(.L_23 - .L_22)
.L_22:
        /*006c*/ 	.word	0x00000000
        /*0070*/ 	.short	0x0001
        /*0072*/ 	.short	0x0008
        /*0074*/ 	.byte	0x00, 0xf0, 0x11, 0x00


	//----- nvinfo : EIATTR_KPARAM_INFO
	.align		4
.L_23:
        /*0078*/ 	.byte	0x04, 0x17
        /*007a*/ 	.short	(.L_25 - .L_24)
.L_24:
        /*007c*/ 	.word	0x00000000
        /*0080*/ 	.short	0x0000
        /*0082*/ 	.short	0x0000
        /*0084*/ 	.byte	0x00, 0xf5, 0x21, 0x00


	//----- nvinfo : EIATTR_SPARSE_MMA_MASK
	.align		4
.L_25:
        /*0088*/ 	.byte	0x03, 0x50
        /*008a*/ 	.short	0x0000


	//----- nvinfo : EIATTR_MAXREG_COUNT
	.align		4
        /*008c*/ 	.byte	0x03, 0x1b
        /*008e*/ 	.short	0x00ff


	//----- nvinfo : EIATTR_MERCURY_ISA_VERSION
	.align		4
        /*0090*/ 	.byte	0x03, 0x5f
        /*0092*/ 	.short	0x0101


	//----- nvinfo : EIATTR_VRC_CTA_INIT_COUNT
	.align		4
        /*0094*/ 	.byte	0x02, 0x4a
	.zero		1
	.zero		1


	//----- nvinfo : EIATTR_EXIT_INSTR_OFFSETS
	.align		4
        /*0098*/ 	.byte	0x04, 0x1c
        /*009a*/ 	.short	(.L_27 - .L_26)


	//   ....[0]....
.L_26:
        /*009c*/ 	.word	0x000000c0


	//   ....[1]....
        /*00a0*/ 	.word	0x00000530


	//----- nvinfo : EIATTR_CRS_STACK_SIZE
	.align		4
.L_27:
        /*00a4*/ 	.byte	0x04, 0x1e
        /*00a6*/ 	.short	(.L_29 - .L_28)
.L_28:
        /*00a8*/ 	.word	0x00000000


	//----- nvinfo : EIATTR_CBANK_PARAM_SIZE
	.align		4
.L_29:
        /*00ac*/ 	.byte	0x03, 0x19
        /*00ae*/ 	.short	0x0024


	//----- nvinfo : EIATTR_PARAM_CBANK
	.align		4
        /*00b0*/ 	.byte	0x04, 0x0a
        /*00b2*/ 	.short	(.L_31 - .L_30)
	.align		4
.L_30:
        /*00b4*/ 	.word	index@(.nv.constant0._Z16mandelbrotKernelPiiiffffi)
        /*00b8*/ 	.short	0x0380
        /*00ba*/ 	.short	0x0024


	//----- nvinfo : EIATTR_SW_WAR
	.align		4
.L_31:
        /*00bc*/ 	.byte	0x04, 0x36
        /*00be*/ 	.short	(.L_33 - .L_32)
.L_32:
        /*00c0*/ 	.word	0x00000008
.L_33:


//--------------------- .nv.callgraph             --------------------------
	.section	.nv.callgraph,"",@"SHT_CUDA_CALLGRAPH"
	.align	4
	.sectionentsize	8
	.align		4
        /*0000*/ 	.word	0x00000000
	.align		4
        /*0004*/ 	.word	0xffffffff
	.align		4
        /*0008*/ 	.word	0x00000000
	.align		4
        /*000c*/ 	.word	0xfffffffe
	.align		4
        /*0010*/ 	.word	0x00000000
	.align		4
        /*0014*/ 	.word	0xfffffffd
	.align		4
        /*0018*/ 	.word	0x00000000
	.align		4
        /*001c*/ 	.word	0xfffffffc


//--------------------- .text._Z16mandelbrotKernelPiiiffffi --------------------------
	.section	.text._Z16mandelbrotKernelPiiiffffi,"ax",@progbits
	.align	128
        .global         _Z16mandelbrotKernelPiiiffffi
        .type           _Z16mandelbrotKernelPiiiffffi,@function
        .size           _Z16mandelbrotKernelPiiiffffi,(.L_x_18 - _Z16mandelbrotKernelPiiiffffi)
        .other          _Z16mandelbrotKernelPiiiffffi,@"STO_CUDA_ENTRY STV_DEFAULT"
_Z16mandelbrotKernelPiiiffffi:
.text._Z16mandelbrotKernelPiiiffffi:
[----:B------:R-:W-:Y:S01]  /*0000*/  LDC R1, c[0x0][0x37c] ;  /* 0x0000df00ff017b82 */ /* 0x000fe20000000800 */
[----:B------:R-:W0:Y:S07]  /*0010*/  S2R R3, SR_TID.Y ;  /* 0x0000000000037919 */ /* 0x000e2e0000002200 */
[----:B------:R-:W1:Y:S01]  /*0020*/  LDC R5, c[0x0][0x360] ;  /* 0x0000d800ff057b82 */ /* 0x000e620000000800 */
[----:B------:R-:W2:Y:S01]  /*0030*/  LDCU.64 UR6, c[0x0][0x388] ;  /* 0x00007100ff0677ac */ /* 0x000ea20008000a00 */
[----:B------:R-:W1:Y:S06]  /*0040*/  S2R R0, SR_TID.X ;  /* 0x0000000000007919 */ /* 0x000e6c0000002100 */
[----:B------:R-:W0:Y:S08]  /*0050*/  S2UR UR5, SR_CTAID.Y ;  /* 0x00000000000579c3 */ /* 0x000e300000002600 */
[----:B------:R-:W0:Y:S08]  /*0060*/  LDC R2, c[0x0][0x364] ;  /* 0x0000d900ff027b82 */ /* 0x000e300000000800 */
[----:B------:R-:W1:Y:S01]  /*0070*/  S2UR UR4, SR_CTAID.X ;  /* 0x00000000000479c3 */ /* 0x000e620000002500 */
[----:B0-----:R-:W-:-:S05]  /*0080*/  IMAD R2, R2, UR5, R3 ;  /* 0x0000000502027c24 */ /* 0x001fca000f8e0203 */
[----:B--2---:R-:W-:Y:S01]  /*0090*/  ISETP.GE.AND P0, PT, R2, UR7, PT ;  /* 0x0000000702007c0c */ /* 0x004fe2000bf06270 */
[----:B-1----:R-:W-:-:S05]  /*00a0*/  IMAD R5, R5, UR4, R0 ;  /* 0x0000000405057c24 */ /* 0x002fca000f8e0200 */
[----:B------:R-:W-:-:S13]  /*00b0*/  ISETP.GE.OR P0, PT, R5, UR6, P0 ;  /* 0x0000000605007c0c */ /* 0x000fda0008706670 */
[----:B------:R-:W-:Y:S05]  /*00c0*/  @P0 EXIT ;  /* 0x000000000000094d */ /* 0x000fea0003800000 */
[----:B------:R-:W0:Y:S01]  /*00d0*/  LDC.64 R8, c[0x0][0x390] ;  /* 0x0000e400ff087b82 */ /* 0x000e220000000a00 */
[----:B------:R-:W-:Y:S01]  /*00e0*/  I2FP.F32.S32 R7, UR6 ;  /* 0x0000000600077c45 */ /* 0x000fe20008201400 */
[----:B------:R-:W-:Y:S01]  /*00f0*/  BSSY.RECONVERGENT B0, `(.L_x_0) ;  /* 0x0000010000007945 */ /* 0x000fe20003800200 */
[----:B------:R-:W-:Y:S02]  /*0100*/  I2FP.F32.S32 R0, R5 ;  /* 0x0000000500007245 */ /* 0x000fe40000201400 */
[----:B------:R-:W1:Y:S01]  /*0110*/  MUFU.RCP R4, R7 ;  /* 0x0000000700047308 */ /* 0x000e620000001000 */
[----:B0-----:R-:W-:Y:S01]  /*0120*/  FADD R3, R9, -R8 ;  /* 0x8000000809037221 */ /* 0x001fe20000000000 */
[----:B-1----:R-:W-:-:S03]  /*0130*/  FFMA R9, -R7, R4, 1 ;  /* 0x3f80000007097423 */ /* 0x002fc60000000104 */
[----:B------:R-:W-:Y:S01]  /*0140*/  FMUL R0, R0, R3 ;  /* 0x0000000300007220 */ /* 0x000fe20000400000 */
[----:B------:R-:W-:-:S03]  /*0150*/  FFMA R9, R4, R9, R4 ;  /* 0x0000000904097223 */ /* 0x000fc60000000004 */
[----:B------:R-:W0:Y:S01]  /*0160*/  FCHK P0, R0, R7 ;  /* 0x0000000700007302 */ /* 0x000e220000000000 */
[----:B------:R-:W-:-:S04]  /*0170*/  FFMA R4, R0, R9, RZ ;  /* 0x0000000900047223 */ /* 0x000fc800000000ff */
[----:B------:R-:W-:-:S04]  /*0180*/  FFMA R3, -R7, R4, R0 ;  /* 0x0000000407037223 */ /* 0x000fc80000000100 */
[----:B------:R-:W-:Y:S01]  /*0190*/  FFMA R4, R9, R3, R4 ;  /* 0x0000000309047223 */ /* 0x000fe20000000004 */
[----:B0-----:R-:W-:Y:S06]  /*01a0*/  @!P0 BRA `(.L_x_1) ;  /* 0x0000000000108947 */ /* 0x001fec0003800000 */
[----:B------:R-:W-:Y:S01]  /*01b0*/  IMAD.MOV.U32 R3, RZ, RZ, R7 ;  /* 0x000000ffff037224 */ /* 0x000fe200078e0007 */
[----:B------:R-:W-:-:S07]  /*01c0*/  MOV R6, 0x1e0 ;  /* 0x000001e000067802 */ /* 0x000fce0000000f00 */
[----:B------:R-:W-:Y:S05]  /*01d0*/  CALL.REL.NOINC `($__internal_0_$__cuda_sm3x_div_rn_noftz_f32_slowpath) ;  /* 0x0000000000d87944 */ /* 0x000fea0003c00000 */
[----:B------:R-:W-:-:S07]  /*01e0*/  IMAD.MOV.U32 R4, RZ, RZ, R0 ;  /* 0x000000ffff047224 */ /* 0x000fce00078e0000 */
.L_x_1:
[----:B------:R-:W-:Y:S05]  /*01f0*/  BSYNC.RECONVERGENT B0 ;  /* 0x0000000000007941 */ /* 0x000fea0003800200 */
.L_x_0:
[----:B------:R-:W0:Y:S01]  /*0200*/  LDCU UR4, c[0x0][0x38c] ;  /* 0x00007180ff0477ac */ /* 0x000e220008000800 */
[----:B------:R-:W1:Y:S01]  /*0210*/  LDC.64 R8, c[0x0][0x398] ;  /* 0x0000e600ff087b82 */ /* 0x000e620000000a00 */
[----:B------:R-:W-:Y:S01]  /*0220*/  I2FP.F32.U32 R0, R2 ;  /* 0x0000000200007245 */ /* 0x000fe20000201000 */
[----:B------:R-:W-:Y:S01]  /*0230*/  BSSY.RECONVERGENT B0, `(.L_x_2) ;  /* 0x0000012000007945 */ /* 0x000fe20003800200 */
[----:B0-----:R-:W-:Y:S01]  /*0240*/  I2FP.F32.U32 R7, UR4 ;  /* 0x0000000400077c45 */ /* 0x001fe20008201000 */
[----:B------:R-:W0:Y:S03]  /*0250*/  LDCU UR4, c[0x0][0x390] ;  /* 0x00007200ff0477ac */ /* 0x000e260008000800 */
[----:B------:R-:W2:Y:S01]  /*0260*/  MUFU.RCP R6, R7 ;  /* 0x0000000700067308 */ /* 0x000ea20000001000 */
[----:B-1----:R-:W-:-:S04]  /*0270*/  FADD R3, R9, -R8 ;  /* 0x8000000809037221 */ /* 0x002fc80000000000 */
[----:B------:R-:W-:-:S04]  /*0280*/  FMUL R0, R0, R3 ;  /* 0x0000000300007220 */ /* 0x000fc80000400000 */
[----:B------:R-:W1:Y:S01]  /*0290*/  FCHK P0, R0, R7 ;  /* 0x0000000700007302 */ /* 0x000e620000000000 */
[----:B0-----:R-:W-:Y:S01]  /*02a0*/  FADD R4, R4, UR4 ;  /* 0x0000000404047e21 */ /* 0x001fe20008000000 */
[----:B--2---:R-:W-:-:S04]  /*02b0*/  FFMA R9, -R7, R6, 1 ;  /* 0x3f80000007097423 */ /* 0x004fc80000000106 */
[----:B------:R-:W-:-:S04]  /*02c0*/  FFMA R9, R6, R9, R6 ;  /* 0x0000000906097223 */ /* 0x000fc80000000006 */
[----:B------:R-:W-:-:S04]  /*02d0*/  FFMA R6, R0, R9, RZ ;  /* 0x0000000900067223 */ /* 0x000fc800000000ff */
[----:B------:R-:W-:-:S04]  /*02e0*/  FFMA R3, -R7, R6, R0 ;  /* 0x0000000607037223 */ /* 0x000fc80000000100 */
[----:B------:R-:W-:Y:S01]  /*02f0*/  FFMA R3, R9, R3, R6 ;  /* 0x0000000309037223 */ /* 0x000fe20000000006 */
[----:B-1----:R-:W-:Y:S06]  /*0300*/  @!P0 BRA `(.L_x_3) ;  /* 0x0000000000108947 */ /* 0x002fec0003800000 */
[----:B------:R-:W-:Y:S01]  /*0310*/  IMAD.MOV.U32 R3, RZ, RZ, R7 ;  /* 0x000000ffff037224 */ /* 0x000fe200078e0007 */
[----:B------:R-:W-:-:S07]  /*0320*/  MOV R6, 0x340 ;  /* 0x0000034000067802 */ /* 0x000fce0000000f00 */
[----:B------:R-:W-:Y:S05]  /*0330*/  CALL.REL.NOINC `($__internal_0_$__cuda_sm3x_div_rn_noftz_f32_slowpath) ;  /* 0x0000000000807944 */ /* 0x000fea0003c00000 */
[----:B------:R-:W-:-:S07]  /*0340*/  IMAD.MOV.U32 R3, RZ, RZ, R0 ;  /* 0x000000ffff037224 */ /* 0x000fce00078e0000 */
.L_x_3:
[----:B------:R-:W-:Y:S05]  /*0350*/  BSYNC.RECONVERGENT B0 ;  /* 0x0000000000007941 */ /* 0x000fea0003800200 */
.L_x_2:
[----:B------:R-:W0:Y:S01]  /*0360*/  LDCU UR6, c[0x0][0x3a0] ;  /* 0x00007400ff0677ac */ /* 0x000e220008000800 */
[----:B------:R-:W1:Y:S01]  /*0370*/  LDC.64 R6, c[0x0][0x380] ;  /* 0x0000e000ff067b82 */ /* 0x000e620000000a00 */
[----:B------:R-:W-:Y:S01]  /*0380*/  IMAD.MOV.U32 R9, RZ, RZ, RZ ;  /* 0x000000ffff097224 */ /* 0x000fe200078e00ff */
[----:B------:R-:W2:Y:S01]  /*0390*/  LDCU UR4, c[0x0][0x398] ;  /* 0x00007300ff0477ac */ /* 0x000ea20008000800 */
[----:B0-----:R-:W-:Y:S01]  /*03a0*/  UISETP.GE.AND UP0, UPT, UR6, 0x1, UPT ;  /* 0x000000010600788c */ /* 0x001fe2000bf06270 */
[----:B--2---:R-:W-:-:S08]  /*03b0*/  FADD R12, R3, UR4 ;  /* 0x00000004030c7e21 */ /* 0x004fd00008000000 */
[----:B------:R-:W-:Y:S05]  /*03c0*/  BRA.U !UP0, `(.L_x_4) ;  /* 0x0000000108447547 */ /* 0x000fea000b800000 */
[----:B------:R-:W-:Y:S01]  /*03d0*/  HFMA2 R0, -RZ, RZ, 0, 0 ;  /* 0x00000000ff007431 */ /* 0x000fe200000001ff */
[----:B------:R-:W-:Y:S01]  /*03e0*/  BSSY.RECONVERGENT B0, `(.L_x_4) ;  /* 0x000000f000007945 */ /* 0x000fe20003800200 */
[----:B------:R-:W-:Y:S01]  /*03f0*/  CS2R R8, SRZ ;  /* 0x0000000000087805 */ /* 0x000fe2000001ff00 */
[----:B------:R-:W-:Y:S02]  /*0400*/  IMAD.MOV.U32 R3, RZ, RZ, RZ ;  /* 0x000000ffff037224 */ /* 0x000fe400078e00ff */
[----:B------:R-:W-:-:S07]  /*0410*/  IMAD.MOV.U32 R10, RZ, RZ, RZ ;  /* 0x000000ffff0a7224 */ /* 0x000fce00078e00ff */
.L_x_5:
[----:B------:R-:W-:Y:S01]  /*0420*/  FADD R3, R3, -R0 ;  /* 0x8000000003037221 */ /* 0x000fe20000000000 */
[----:B------:R-:W-:Y:S01]  /*0430*/  FADD R11, R10, R10 ;  /* 0x0000000a0a0b7221 */ /* 0x000fe20000000000 */
[----:B------:R-:W-:Y:S02]  /*0440*/  VIADD R9, R9, 0x1 ;  /* 0x0000000109097836 */ /* 0x000fe40000000000 */
[----:B------:R-:W-:Y:S01]  /*0450*/  FADD R10, R4, R3 ;  /* 0x00000003040a7221 */ /* 0x000fe20000000000 */
[----:B------:R-:W-:Y:S02]  /*0460*/  FFMA R8, R11, R8, R12 ;  /* 0x000000080b087223 */ /* 0x000fe4000000000c */
[----:B------:R-:W-:Y:S01]  /*0470*/  ISETP.GE.AND P0, PT, R9, UR6, PT ;  /* 0x0000000609007c0c */ /* 0x000fe2000bf06270 */
[----:B------:R-:W-:Y:S01]  /*0480*/  FMUL R3, R10, R10 ;  /* 0x0000000a0a037220 */ /* 0x000fe20000400000 */
[----:B------:R-:W-:-:S04]  /*0490*/  FMUL R0, R8, R8 ;  /* 0x0000000808007220 */ /* 0x000fc80000400000 */
[----:B------:R-:W-:-:S05]  /*04a0*/  FADD R11, R3, R0 ;  /* 0x00000000030b7221 */ /* 0x000fca0000000000 */
[----:B------:R-:W-:-:S13]  /*04b0*/  FSETP.LE.AND P1, PT, R11, 4, PT ;  /* 0x408000000b00780b */ /* 0x000fda0003f23000 */
[----:B------:R-:W-:Y:S05]  /*04c0*/  @!P0 BRA P1, `(.L_x_5) ;  /* 0xfffffffc00d48947 */ /* 0x000fea000083ffff */
[----:B------:R-:W-:Y:S05]  /*04d0*/  BSYNC.RECONVERGENT B0 ;  /* 0x0000000000007941 */ /* 0x000fea0003800200 */
.L_x_4:
[----:B------:R-:W0:Y:S01]  /*04e0*/  LDCU UR7, c[0x0][0x388] ;  /* 0x00007100ff0777ac */ /* 0x000e220008000800 */
[----:B------:R-:W2:Y:S01]  /*04f0*/  LDCU.64 UR4, c[0x0][0x358] ;  /* 0x00006b00ff0477ac */ /* 0x000ea20008000a00 */
[----:B0-----:R-:W-:-:S04]  /*0500*/  IMAD R5, R2, UR7, R5 ;  /* 0x0000000702057c24 */ /* 0x001fc8000f8e0205 */
[----:B-1----:R-:W-:-:S05]  /*0510*/  IMAD.WIDE R6, R5, 0x4, R6 ;  /* 0x0000000405067825 */ /* 0x002fca00078e0206 */
[----:B--2---:R-:W-:Y:S01]  /*0520*/  STG.E desc[UR4][R6.64], R9 ;  /* 0x0000000906007986 */ /* 0x004fe2000c101904 */
[----:B------:R-:W-:Y:S05]  /*0530*/  EXIT ;  /* 0x000000000000794d */ /* 0x000fea0003800000 */
        .weak           $__internal_0_$__cuda_sm3x_div_rn_noftz_f32_slowpath
        .type           $__internal_0_$__cuda_sm3x_div_rn_noftz_f32_slowpath,@function
        .size           $__internal_0_$__cuda_sm3x_div_rn_noftz_f32_slowpath,(.L_x_18 - $__internal_0_$__cuda_sm3x_div_rn_noftz_f32_slowpath)
$__internal_0_$__cuda_sm3x_div_rn_noftz_f32_slowpath:
[----:B------:R-:W-:Y:S01]  /*0540*/  SHF.R.U32.HI R8, RZ, 0x17, R3 ;  /* 0x00000017ff087819 */ /* 0x000fe20000011603 */
[----:B------:R-:W-:Y:S01]  /*0550*/  BSSY.RECONVERGENT B1, `(.L_x_6) ;  /* 0x0000062000017945 */ /* 0x000fe20003800200 */
[----:B------:R-:W-:Y:S02]  /*0560*/  SHF.R.U32.HI R7, RZ, 0x17, R0 ;  /* 0x00000017ff077819 */ /* 0x000fe40000011600 */
[----:B------:R-:W-:Y:S02]  /*0570*/  LOP3.LUT R12, R8, 0xff, RZ, 0xc0, !PT ;  /* 0x000000ff080c7812 */ /* 0x000fe400078ec0ff */
[----:B------:R-:W-:-:S03]  /*0580*/  LOP3.LUT R10, R7, 0xff, RZ, 0xc0, !PT ;  /* 0x000000ff070a7812 */ /* 0x000fc600078ec0ff */
[----:B------:R-:W-:Y:S01]  /*0590*/  VIADD R9, R12, 0xffffffff ;  /* 0xffffffff0c097836 */ /* 0x000fe20000000000 */
[----:B------:R-:W-:-:S04]  /*05a0*/  IADD3 R8, PT, PT, R10, -0x1, RZ ;  /* 0xffffffff0a087810 */ /* 0x000fc80007ffe0ff */
[----:B------:R-:W-:-:S04]  /*05b0*/  ISETP.GT.U32.AND P0, PT, R9, 0xfd, PT ;  /* 0x000000fd0900780c */ /* 0x000fc80003f04070 */
[----:B------:R-:W-:-:S13]  /*05c0*/  ISETP.GT.U32.OR P0, PT, R8, 0xfd, P0 ;  /* 0x000000fd0800780c */ /* 0x000fda0000704470 */
[----:B------:R-:W-:Y:S01]  /*05d0*/  @!P0 IMAD.MOV.U32 R7, RZ, RZ, RZ ;  /* 0x000000ffff078224 */ /* 0x000fe200078e00ff */
[----:B------:R-:W-:Y:S06]  /*05e0*/  @!P0 BRA `(.L_x_7) ;  /* 0x00000000005c8947 */ /* 0x000fec0003800000 */
[----:B------:R-:W-:Y:S02]  /*05f0*/  FSETP.GTU.FTZ.AND P0, PT, |R0|, +INF , PT ;  /* 0x7f8000000000780b */ /* 0x000fe40003f1c200 */
[----:B------:R-:W-:-:S04]  /*0600*/  FSETP.GTU.FTZ.AND P1, PT, |R3|, +INF , PT ;  /* 0x7f8000000300780b */ /* 0x000fc80003f3c200 */
[----:B------:R-:W-:-:S13]  /*0610*/  PLOP3.LUT P0, PT, P0, P1, PT, 0xf8, 0x8f ;  /* 0x00000000008f781c */ /* 0x000fda0000703f70 */
[----:B------:R-:W-:Y:S05]  /*0620*/  @P0 BRA `(.L_x_8) ;  /* 0x00000004004c0947 */ /* 0x000fea0003800000 */
[----:B------:R-:W-:-:S13]  /*0630*/  LOP3.LUT P0, RZ, R3, 0x7fffffff, R0, 0xc8, !PT ;  /* 0x7fffffff03ff7812 */ /* 0x000fda000780c800 */
[----:B------:R-:W-:Y:S05]  /*0640*/  @!P0 BRA `(.L_x_9) ;  /* 0x00000004003c8947 */ /* 0x000fea0003800000 */
[C---:B------:R-:W-:Y:S02]  /*0650*/  FSETP.NEU.FTZ.AND P2, PT, |R0|.reuse, +INF , PT ;  /* 0x7f8000000000780b */ /* 0x040fe40003f5d200 */
[----:B------:R-:W-:Y:S02]  /*0660*/  FSETP.NEU.FTZ.AND P1, PT, |R3|, +INF , PT ;  /* 0x7f8000000300780b */ /* 0x000fe40003f3d200 */
[----:B------:R-:W-:-:S11]  /*0670*/  FSETP.NEU.FTZ.AND P0, PT, |R0|, +INF , PT ;  /* 0x7f8000000000780b */ /* 0x000fd60003f1d200 */
[----:B------:R-:W-:Y:S05]  /*0680*/  @!P1 BRA !P2, `(.L_x_9) ;  /* 0x00000004002c9947 */ /* 0x000fea0005000000 */
[----:B------:R-:W-:-:S04]  /*0690*/  LOP3.LUT P2, RZ, R0, 0x7fffffff, RZ, 0xc0, !PT ;  /* 0x7fffffff00ff7812 */ /* 0x000fc8000784c0ff */
[----:B------:R-:W-:-:S13]  /*06a0*/  PLOP3.LUT P1, PT, P1, P2, PT, 0x2f, 0xf2 ;  /* 0x0000000000f2781c */ /* 0x000fda0000f24577 */
[----:B------:R-:W-:Y:S05]  /*06b0*/  @P1 BRA `(.L_x_10) ;  /* 0x0000000400181947 */ /* 0x000fea0003800000 */
[----:B------:R-:W-:-:S04]  /*06c0*/  LOP3.LUT P1, RZ, R3, 0x7fffffff, RZ, 0xc0, !PT ;  /* 0x7fffffff03ff7812 */ /* 0x000fc8000782c0ff */
[----:B------:R-:W-:-:S13]  /*06d0*/  PLOP3.LUT P0, PT, P0, P1, PT, 0x2f, 0xf2 ;  /* 0x0000000000f2781c */ /* 0x000fda0000702577 */
[----:B------:R-:W-:Y:S05]  /*06e0*/  @P0 BRA `(.L_x_11) ;  /* 0x0000000400000947 */ /* 0x000fea0003800000 */
[----:B------:R-:W-:Y:S02]  /*06f0*/  ISETP.GE.AND P0, PT, R8, RZ, PT ;  /* 0x000000ff0800720c */ /* 0x000fe40003f06270 */
[----:B------:R-:W-:-:S11]  /*0700*/  ISETP.GE.AND P1, PT, R9, RZ, PT ;  /* 0x000000ff0900720c */ /* 0x000fd60003f26270 */
[----:B------:R-:W-:Y:S02]  /*0710*/  @P0 IMAD.MOV.U32 R7, RZ, RZ, RZ ;  /* 0x000000ffff070224 */ /* 0x000fe400078e00ff */
[----:B------:R-:W-:Y:S01]  /*0720*/  @!P0 FFMA R0, R0, 1.84467440737095516160e+19, RZ ;  /* 0x5f80000000008823 */ /* 0x000fe200000000ff */
[----:B------:R-:W-:Y:S02]  /*0730*/  @!P0 IMAD.MOV.U32 R7, RZ, RZ, -0x40 ;  /* 0xffffffc0ff078424 */ /* 0x000fe400078e00ff */
[----:B------:R-:W-:-:S03]  /*0740*/  @!P1 FFMA R3, R3, 1.84467440737095516160e+19, RZ ;  /* 0x5f80000003039823 */ /* 0x000fc600000000ff */
[----:B------:R-:W-:-:S07]  /*0750*/  @!P1 IADD3 R7, PT, PT, R7, 0x40, RZ ;  /* 0x0000004007079810 */ /* 0x000fce0007ffe0ff */
.L_x_7:
[----:B------:R-:W-:Y:S01]  /*0760*/  LEA R8, R12, 0xc0800000, 0x17 ;  /* 0xc08000000c087811 */ /* 0x000fe200078eb8ff */
[----:B------:R-:W-:Y:S04]  /*0770*/  BSSY.RECONVERGENT B2, `(.L_x_12) ;  /* 0x0000036000027945 */ /* 0x000fe80003800200 */
[----:B------:R-:W-:Y:S02]  /*0780*/  IMAD.IADD R8, R3, 0x1, -R8 ;  /* 0x0000000103087824 */ /* 0x000fe400078e0a08 */
[----:B------:R-:W-:Y:S02]  /*0790*/  VIADD R3, R10, 0xffffff81 ;  /* 0xffffff810a037836 */ /* 0x000fe40000000000 */
[----:B------:R0:W1:Y:S01]  /*07a0*/  MUFU.RCP R9, R8 ;  /* 0x0000000800097308 */ /* 0x0000620000001000 */
[----:B------:R-:W-:Y:S01]  /*07b0*/  FADD.FTZ R11, -R8, -RZ ;  /* 0x800000ff080b7221 */ /* 0x000fe20000010100 */
[C---:B------:R-:W-:Y:S01]  /*07c0*/  IMAD R0, R3.reuse, -0x800000, R0 ;  /* 0xff80000003007824 */ /* 0x040fe200078e0200 */
[----:B0-----:R-:W-:-:S05]  /*07d0*/  IADD3 R8, PT, PT, R3, 0x7f, -R12 ;  /* 0x0000007f03087810 */ /* 0x001fca0007ffe80c */
[----:B------:R-:W-:Y:S02]  /*07e0*/  IMAD.IADD R8, R8, 0x1, R7 ;  /* 0x0000000108087824 */ /* 0x000fe400078e0207 */
[----:B-1----:R-:W-:-:S04]  /*07f0*/  FFMA R10, R9, R11, 1 ;  /* 0x3f800000090a7423 */ /* 0x002fc8000000000b */
[----:B------:R-:W-:-:S04]  /*0800*/  FFMA R14, R9, R10, R9 ;  /* 0x0000000a090e7223 */ /* 0x000fc80000000009 */
[----:B------:R-:W-:-:S04]  /*0810*/  FFMA R9, R0, R14, RZ ;  /* 0x0000000e00097223 */ /* 0x000fc800000000ff */
[----:B------:R-:W-:-:S04]  /*0820*/  FFMA R10, R11, R9, R0 ;  /* 0x000000090b0a7223 */ /* 0x000fc80000000000 */
[----:B------:R-:W-:-:S04]  /*0830*/  FFMA R9, R14, R10, R9 ;  /* 0x0000000a0e097223 */ /* 0x000fc80000000009 */
[----:B------:R-:W-:-:S04]  /*0840*/  FFMA R10, R11, R9, R0 ;  /* 0x000000090b0a7223 */ /* 0x000fc80000000000 */
[----:B------:R-:W-:-:S05]  /*0850*/  FFMA R0, R14, R10, R9 ;  /* 0x0000000a0e007223 */ /* 0x000fca0000000009 */
[----:B------:R-:W-:-:S04]  /*0860*/  SHF.R.U32.HI R3, RZ, 0x17, R0 ;  /* 0x00000017ff037819 */ /* 0x000fc80000011600 */
[----:B------:R-:W-:-:S04]  /*0870*/  LOP3.LUT R3, R3, 0xff, RZ, 0xc0, !PT ;  /* 0x000000ff03037812 */ /* 0x000fc800078ec0ff */
[----:B------:R-:W-:-:S05]  /*0880*/  IADD3 R11, PT, PT, R3, R8, RZ ;  /* 0x00000008030b7210 */ /* 0x000fca0007ffe0ff */
[----:B------:R-:W-:-:S05]  /*0890*/  VIADD R3, R11, 0xffffffff ;  /* 0xffffffff0b037836 */ /* 0x000fca0000000000 */
[----:B------:R-:W-:-:S13]  /*08a0*/  ISETP.GE.U32.AND P0, PT, R3, 0xfe, PT ;  /* 0x000000fe0300780c */ /* 0x000fda0003f06070 */
[----:B------:R-:W-:Y:S05]  /*08b0*/  @!P0 BRA `(.L_x_13) ;  /* 0x0000000000808947 */ /* 0x000fea0003800000 */
[----:B------:R-:W-:-:S13]  /*08c0*/  ISETP.GT.AND P0, PT, R11, 0xfe, PT ;  /* 0x000000fe0b00780c */ /* 0x000fda0003f04270 */
[----:B------:R-:W-:Y:S05]  /*08d0*/  @P0 BRA `(.L_x_14) ;  /* 0x00000000006c0947 */ /* 0x000fea0003800000 */
[----:B------:R-:W-:-:S13]  /*08e0*/  ISETP.GE.AND P0, PT, R11, 0x1, PT ;  /* 0x000000010b00780c */ /* 0x000fda0003f06270 */
[----:B------:R-:W-:Y:S05]  /*08f0*/  @P0 BRA `(.L_x_15) ;  /* 0x0000000000740947 */ /* 0x000fea0003800000 */
[----:B------:R-:W-:Y:S02]  /*0900*/  ISETP.GE.AND P0, PT, R11, -0x18, PT ;  /* 0xffffffe80b00780c */ /* 0x000fe40003f06270 */
[----:B------:R-:W-:-:S11]  /*0910*/  LOP3.LUT R0, R0, 0x80000000, RZ, 0xc0, !PT ;  /* 0x8000000000007812 */ /* 0x000fd600078ec0ff */
[----:B------:R-:W-:Y:S05]  /*0920*/  @!P0 BRA `(.L_x_15) ;  /* 0x0000000000688947 */ /* 0x000fea0003800000 */
[CCC-:B------:R-:W-:Y:S01]  /*0930*/  FFMA.RZ R3, R14.reuse, R10.reuse, R9.reuse ;  /* 0x0000000a0e037223 */ /* 0x1c0fe2000000c009 */
[CCC-:B------:R-:W-:Y:S01]  /*0940*/  FFMA.RM R8, R14.reuse, R10.reuse, R9.reuse ;  /* 0x0000000a0e087223 */ /* 0x1c0fe20000004009 */
[C---:B------:R-:W-:Y:S02]  /*0950*/  ISETP.NE.AND P2, PT, R11.reuse, RZ, PT ;  /* 0x000000ff0b00720c */ /* 0x040fe40003f45270 */
[----:B------:R-:W-:Y:S02]  /*0960*/  ISETP.NE.AND P1, PT, R11, RZ, PT ;  /* 0x000000ff0b00720c */ /* 0x000fe40003f25270 */
[----:B------:R-:W-:Y:S01]  /*0970*/  LOP3.LUT R7, R3, 0x7fffff, RZ, 0xc0, !PT ;  /* 0x007fffff03077812 */ /* 0x000fe200078ec0ff */
[----:B------:R-:W-:Y:S01]  /*0980*/  FFMA.RP R3, R14, R10, R9 ;  /* 0x0000000a0e037223 */ /* 0x000fe20000008009 */
[----:B------:R-:W-:Y:S02]  /*0990*/  VIADD R10, R11, 0x20 ;  /* 0x000000200b0a7836 */ /* 0x000fe40000000000 */
[----:B------:R-:W-:Y:S01]  /*09a0*/  LOP3.LUT R7, R7, 0x800000, RZ, 0xfc, !PT ;  /* 0x0080000007077812 */ /* 0x000fe200078efcff */
[----:B------:R-:W-:Y:S01]  /*09b0*/  IMAD.MOV R9, RZ, RZ, -R11 ;  /* 0x000000ffff097224 */ /* 0x000fe200078e0a0b */
[----:B------:R-:W-:-:S02]  /*09c0*/  FSETP.NEU.FTZ.AND P0, PT, R3, R8, PT ;  /* 0x000000080300720b */ /* 0x000fc40003f1d000 */
[----:B------:R-:W-:Y:S02]  /*09d0*/  SHF.L.U32 R10, R7, R10, RZ ;  /* 0x0000000a070a7219 */ /* 0x000fe400000006ff */
[----:B------:R-:W-:Y:S02]  /*09e0*/  SEL R8, R9, RZ, P2 ;  /* 0x000000ff09087207 */ /* 0x000fe40001000000 */
[----:B------:R-:W-:Y:S02]  /*09f0*/  ISETP.NE.AND P1, PT, R10, RZ, P1 ;  /* 0x000000ff0a00720c */ /* 0x000fe40000f25270 */
[----:B------:R-:W-:Y:S02]  /*0a00*/  SHF.R.U32.HI R8, RZ, R8, R7 ;  /* 0x00000008ff087219 */ /* 0x000fe40000011607 */
[----:B------:R-:W-:Y:S02]  /*0a10*/  PLOP3.LUT P0, PT, P0, P1, PT, 0xf8, 0x8f ;  /* 0x00000000008f781c */ /* 0x000fe40000703f70 */
[----:B------:R-:W-:-:S02]  /*0a20*/  SHF.R.U32.HI R10, RZ, 0x1, R8 ;  /* 0x00000001ff0a7819 */ /* 0x000fc40000011608 */
[----:B------:R-:W-:-:S04]  /*0a30*/  SEL R3, RZ, 0x1, !P0 ;  /* 0x00000001ff037807 */ /* 0x000fc80004000000 */
[----:B------:R-:W-:-:S04]  /*0a40*/  LOP3.LUT R3, R3, 0x1, R10, 0xf8, !PT ;  /* 0x0000000103037812 */ /* 0x000fc800078ef80a */
[----:B------:R-:W-:-:S04]  /*0a50*/  LOP3.LUT R3, R3, R8, RZ, 0xc0, !PT ;  /* 0x0000000803037212 */ /* 0x000fc800078ec0ff */
[----:B------:R-:W-:-:S04]  /*0a60*/  IADD3 R3, PT, PT, R10, R3, RZ ;  /* 0x000000030a037210 */ /* 0x000fc80007ffe0ff */
[----:B------:R-:W-:Y:S01]  /*0a70*/  LOP3.LUT R0, R3, R0, RZ, 0xfc, !PT ;  /* 0x0000000003007212 */ /* 0x000fe200078efcff */
[----:B------:R-:W-:Y:S06]  /*0a80*/  BRA `(.L_x_15) ;  /* 0x0000000000107947 */ /* 0x000fec0003800000 */
.L_x_14:
[----:B------:R-:W-:-:S04]  /*0a90*/  LOP3.LUT R0, R0, 0x80000000, RZ, 0xc0, !PT ;  /* 0x8000000000007812 */ /* 0x000fc800078ec0ff */
[----:B------:R-:W-:Y:S01]  /*0aa0*/  LOP3.LUT R0, R0, 0x7f800000, RZ, 0xfc, !PT ;  /* 0x7f80000000007812 */ /* 0x000fe200078efcff */
[----:B------:R-:W-:Y:S06]  /*0ab0*/  BRA `(.L_x_15) ;  /* 0x0000000000047947 */ /* 0x000fec0003800000 */
.L_x_13:
[----:B------:R-:W-:-:S07]  /*0ac0*/  IMAD R0, R8, 0x800000, R0 ;  /* 0x0080000008007824 */ /* 0x000fce00078e0200 */
.L_x_15:
[----:B------:R-:W-:Y:S05]  /*0ad0*/  BSYNC.RECONVERGENT B2 ;  /* 0x0000000000027941 */ /* 0x000fea0003800200 */
.L_x_12:
[----:B------:R-:W-:Y:S05]  /*0ae0*/  BRA `(.L_x_16) ;  /* 0x0000000000207947 */ /* 0x000fea0003800000 */
.L_x_11:
[----:B------:R-:W-:-:S04]  /*0af0*/  LOP3.LUT R0, R3, 0x80000000, R0, 0x48, !PT ;  /* 0x8000000003007812 */ /* 0x000fc800078e4800 */
[----:B------:R-:W-:Y:S01]  /*0b00*/  LOP3.LUT R0, R0, 0x7f800000, RZ, 0xfc, !PT ;  /* 0x7f80000000007812 */ /* 0x000fe200078efcff */
[----:B------:R-:W-:Y:S06]  /*0b10*/  BRA `(.L_x_16) ;  /* 0x0000000000147947 */ /* 0x000fec0003800000 */
.L_x_10:
[----:B------:R-:W-:Y:S01]  /*0b20*/  LOP3.LUT R0, R3, 0x80000000, R0, 0x48, !PT ;  /* 0x8000000003007812 */ /* 0x000fe200078e4800 */
[----:B------:R-:W-:Y:S06]  /*0b30*/  BRA `(.L_x_16) ;  /* 0x00000000000c7947 */ /* 0x000fec0003800000 */
.L_x_9:
[----:B------:R-:W0:Y:S01]  /*0b40*/  MUFU.RSQ R0, -QNAN ;  /* 0xffc0000000007908 */ /* 0x000e220000001400 */
[----:B------:R-:W-:Y:S05]  /*0b50*/  BRA `(.L_x_16) ;  /* 0x0000000000047947 */ /* 0x000fea0003800000 */
.L_x_8:
[----:B------:R-:W-:-:S07]  /*0b60*/  FADD.FTZ R0, R0, R3 ;  /* 0x0000000300007221 */ /* 0x000fce0000010000 */
.L_x_16:
[----:B------:R-:W-:Y:S05]  /*0b70*/  BSYNC.RECONVERGENT B1 ;  /* 0x0000000000017941 */ /* 0x000fea0003800200 */
.L_x_6:
[----:B------:R-:W-:-:S04]  /*0b80*/  IMAD.MOV.U32 R7, RZ, RZ, 0x0 ;  /* 0x00000000ff077424 */ /* 0x000fc800078e00ff */
[----:B0-----:R-:W-:Y:S05]  /*0b90*/  RET.REL.NODEC R6 `(_Z16mandelbrotKernelPiiiffffi) ;  /* 0xfffffff406187950 */ /* 0x001fea0003c3ffff */
.L_x_17:
[----:B------:R-:W-:-:S00]  /*0ba0*/  BRA `(.L_x_17) ;  /* 0xfffffffc00fc7947 */ /* 0x000fc0000383ffff */
[----:B------:R-:W-:-:S00]  /*0bb0*/  NOP ;  /* 0x0000000000007918 */ /* 0x000fc00000000000 */
        /* <DEDUP_REMOVED lines=12> */
.L_x_18:


//--------------------- .nv.shared.reserved.0     --------------------------
	.section	.nv.shared.reserved.0,"aw",@nobits
	.weak		__nv_reservedSMEM_offset_0_alias
	.size		__nv_reservedSMEM_offset_0_alias, 0, 64
	.other		__nv_reservedSMEM_offset_0_alias,@"STO_CUDA_RESERVED_SHARED STV_DEFAULT"
__nv_reservedSMEM_offset_0_alias:
	.zero		0
	.zero		64


//--------------------- .nv.constant0._Z16mandelbrotKernelPiiiffffi --------------------------
	.section	.nv.constant0._Z16mandelbrotKernelPiiiffffi,"a",@progbits
	.sectionflags	@""
	.align	4
.nv.constant0._Z16mandelbrotKernelPiiiffffi:
	.zero		932


//--------------------- SYMBOLS --------------------------

	.type		.nv.reservedSmem.offset0,@object
	.size		.nv.reservedSmem.offset0,0x4
